	.headerflags	@"EF_CUDA_TEXMODE_UNIFIED EF_CUDA_64BIT_ADDRESS EF_CUDA_ACCELERATORS EF_CUDA_SM90 EF_CUDA_VIRTUAL_SM(EF_CUDA_SM90)"
	.elftype	@"ET_EXEC"


//--------------------- .nv.info                  --------------------------
	.section	.nv.info,"",@"SHT_CUDA_INFO"
	.align	4


	//----- nvinfo : EIATTR_REGCOUNT
	.align		4
        /*0000*/ 	.byte	0x04, 0x2f
        /*0002*/ 	.short	(.L_1 - .L_0)
	.align		4
.L_0:
        /*0004*/ 	.word	index@(triton_poi_fused_15)
        /*0008*/ 	.word	0x0000001f


	//----- nvinfo : EIATTR_MIN_STACK_SIZE
	.align		4
.L_1:
        /*000c*/ 	.byte	0x04, 0x12
        /*000e*/ 	.short	(.L_3 - .L_2)
	.align		4
.L_2:
        /*0010*/ 	.word	index@(triton_poi_fused_15)
        /*0014*/ 	.word	0x00000000


	//----- nvinfo : EIATTR_FRAME_SIZE
	.align		4
.L_3:
        /*0018*/ 	.byte	0x04, 0x11
        /*001a*/ 	.short	(.L_5 - .L_4)
	.align		4
.L_4:
        /*001c*/ 	.word	index@(triton_poi_fused_15)
        /*0020*/ 	.word	0x00000000


	//----- nvinfo : EIATTR_MIN_STACK_SIZE
	.align		4
.L_5:
        /*0024*/ 	.byte	0x04, 0x12
        /*0026*/ 	.short	(.L_7 - .L_6)
	.align		4
.L_6:
        /*0028*/ 	.word	index@(triton_poi_fused_15)
        /*002c*/ 	.word	0x00000000
.L_7:


//--------------------- .nv.info.triton_poi_fused_15 --------------------------
	.section	.nv.info.triton_poi_fused_15,"",@"SHT_CUDA_INFO"
	.sectionflags	@""
	.align	4


	//----- nvinfo : EIATTR_CUDA_API_VERSION
	.align		4
        /*0000*/ 	.byte	0x04, 0x37
        /*0002*/ 	.short	(.L_9 - .L_8)
.L_8:
        /*0004*/ 	.word	0x0000007c


	//----- nvinfo : EIATTR_KPARAM_INFO
	.align		4
.L_9:
        /*0008*/ 	.byte	0x04, 0x17
        /*000a*/ 	.short	(.L_11 - .L_10)
.L_10:
        /*000c*/ 	.word	0x00000000
        /*0010*/ 	.short	0x0003
        /*0012*/ 	.short	0x0014
        /*0014*/ 	.byte	0x00, 0xf0, 0x11, 0x00


	//----- nvinfo : EIATTR_KPARAM_INFO
	.align		4
.L_11:
        /*0018*/ 	.byte	0x04, 0x17
        /*001a*/ 	.short	(.L_13 - .L_12)
.L_12:
        /*001c*/ 	.word	0x00000000
        /*0020*/ 	.short	0x0002
        /*0022*/ 	.short	0x0010
        /*0024*/ 	.byte	0x00, 0xf0, 0x11, 0x00


	//----- nvinfo : EIATTR_KPARAM_INFO
	.align		4
.L_13:
        /*0028*/ 	.byte	0x04, 0x17
        /*002a*/ 	.short	(.L_15 - .L_14)
.L_14:
        /*002c*/ 	.word	0x00000000
        /*0030*/ 	.short	0x0001
        /*0032*/ 	.short	0x0008
        /*0034*/ 	.byte	0x00, 0xf4, 0x21, 0x00


	//----- nvinfo : EIATTR_KPARAM_INFO
	.align		4
.L_15:
        /*0038*/ 	.byte	0x04, 0x17
        /*003a*/ 	.short	(.L_17 - .L_16)
.L_16:
        /*003c*/ 	.word	0x00000000
        /*0040*/ 	.short	0x0000
        /*0042*/ 	.short	0x0000
        /*0044*/ 	.byte	0x00, 0xf4, 0x21, 0x00


	//----- nvinfo : EIATTR_SPARSE_MMA_MASK
	.align		4
.L_17:
        /*0048*/ 	.byte	0x03, 0x50
        /*004a*/ 	.short	0x0000


	//----- nvinfo : EIATTR_MAXREG_COUNT
	.align		4
        /*004c*/ 	.byte	0x03, 0x1b
        /*004e*/ 	.short	0x00ff


	//----- nvinfo : EIATTR_EXIT_INSTR_OFFSETS
	.align		4
        /*0050*/ 	.byte	0x04, 0x1c
        /*0052*/ 	.short	(.L_19 - .L_18)


	//   ....[0]....
.L_18:
        /*0054*/ 	.word	0x00000870


	//   ....[1]....
        /*0058*/ 	.word	0x00000900


	//----- nvinfo : EIATTR_REQNTID
	.align		4
.L_19:
        /*005c*/ 	.byte	0x04, 0x10
        /*005e*/ 	.short	(.L_21 - .L_20)
.L_20:
        /*0060*/ 	.word	0x00000080
        /*0064*/ 	.word	0x00000001
        /*0068*/ 	.word	0x00000001


	//----- nvinfo : EIATTR_CBANK_PARAM_SIZE
	.align		4
.L_21:
        /*006c*/ 	.byte	0x03, 0x19
        /*006e*/ 	.short	0x0018


	//----- nvinfo : EIATTR_PARAM_CBANK
	.align		4
        /*0070*/ 	.byte	0x04, 0x0a
        /*0072*/ 	.short	(.L_23 - .L_22)
	.align		4
.L_22:
        /*0074*/ 	.word	index@(.nv.constant0.triton_poi_fused_15)
        /*0078*/ 	.short	0x0210
        /*007a*/ 	.short	0x0018


	//----- nvinfo : EIATTR_SW_WAR
	.align		4
.L_23:
        /*007c*/ 	.byte	0x04, 0x36
        /*007e*/ 	.short	(.L_25 - .L_24)
.L_24:
        /*0080*/ 	.word	0x00000008
.L_25:


//--------------------- .nv.callgraph             --------------------------
	.section	.nv.callgraph,"",@"SHT_CUDA_CALLGRAPH"
	.align	4
	.sectionentsize	8
	.align		4
        /*0000*/ 	.word	0x00000000
	.align		4
        /*0004*/ 	.word	0xffffffff
	.align		4
        /*0008*/ 	.word	0x00000000
	.align		4
        /*000c*/ 	.word	0xfffffffe
	.align		4
        /*0010*/ 	.word	0x00000000
	.align		4
        /*0014*/ 	.word	0xfffffffd
	.align		4
        /*0018*/ 	.word	0x00000000
	.align		4
        /*001c*/ 	.word	0xfffffffc


//--------------------- .text.triton_poi_fused_15 --------------------------
	.section	.text.triton_poi_fused_15,"ax",@progbits
	.sectionflags	@"SHF_BARRIERS=1"
	.align	128
        .global         triton_poi_fused_15
        .type           triton_poi_fused_15,@function
        .size           triton_poi_fused_15,(.L_x_1 - triton_poi_fused_15)
        .other          triton_poi_fused_15,@"STO_CUDA_ENTRY STV_DEFAULT"
triton_poi_fused_15:
.text.triton_poi_fused_15:
[----:B------:R-:W0:Y:S01]  /*0000*/  LDC R1, c[0x0][0x28] ;  /* 0x00000a00ff017b82 */ /* 0x000e220000000800 */
[----:B------:R-:W1:Y:S07]  /*0010*/  S2R R13, SR_CTAID.X ;  /* 0x00000000000d7919 */ /* 0x000e6e0000002500 */
[----:B------:R-:W2:Y:S01]  /*0020*/  LDC.64 R2, c[0x0][0x210] ;  /* 0x00008400ff027b82 */ /* 0x000ea20000000a00 */
[----:B------:R-:W-:Y:S02]  /*0030*/  CS2R R8, SRZ ;  /* 0x0000000000087805 */ /* 0x000fe4000001ff00 */
[----:B------:R-:W-:Y:S01]  /*0040*/  CS2R R10, SRZ ;  /* 0x00000000000a7805 */ /* 0x000fe2000001ff00 */
[----:B------:R-:W3:Y:S01]  /*0050*/  S2R R0, SR_TID.X ;  /* 0x0000000000007919 */ /* 0x000ee20000002100 */
[----:B------:R-:W-:Y:S01]  /*0060*/  ULDC.64 UR6, c[0x0][0x208] ;  /* 0x0000820000067ab9 */ /* 0x000fe20000000a00 */
[----:B------:R-:W4:Y:S01]  /*0070*/  S2R R12, SR_CTAID.Y ;  /* 0x00000000000c7919 */ /* 0x000f220000002600 */
[----:B-1----:R-:W-:-:S02]  /*0080*/  IMAD.SHL.U32 R13, R13, 0x10, RZ ;  /* 0x000000100d0d7824 */ /* 0x002fc400078e00ff */
[----:B---3--:R-:W-:Y:S01]  /*0090*/  IMAD.SHL.U32 R4, R0, 0x4, RZ ;  /* 0x0000000400047824 */ /* 0x008fe200078e00ff */
[----:B------:R-:W-:Y:S01]  /*00a0*/  SHF.R.U32.HI R17, RZ, 0x2, R0 ;  /* 0x00000002ff117819 */ /* 0x000fe20000011600 */
[----:B----4-:R-:W-:-:S03]  /*00b0*/  IMAD.SHL.U32 R12, R12, 0x40, RZ ;  /* 0x000000400c0c7824 */ /* 0x010fc600078e00ff */
[----:B------:R-:W-:Y:S02]  /*00c0*/  LOP3.LUT R5, R13, 0xc, R4, 0xf8, !PT ;  /* 0x0000000c0d057812 */ /* 0x000fe400078ef804 */
[----:B------:R-:W-:Y:S02]  /*00d0*/  SGXT.U32 R17, R17, 0x5 ;  /* 0x000000051111781a */ /* 0x000fe40000000000 */
[----:B------:R-:W-:Y:S02]  /*00e0*/  ISETP.GE.AND P0, PT, R5, 0x10, PT ;  /* 0x000000100500780c */ /* 0x000fe40003f06270 */
[----:B------:R-:W-:-:S04]  /*00f0*/  LOP3.LUT R4, R12, R17, RZ, 0xfc, !PT ;  /* 0x000000110c047212 */ /* 0x000fc800078efcff */
[C---:B------:R-:W-:Y:S01]  /*0100*/  ISETP.LT.AND P1, PT, R4.reuse, 0x180, !P0 ;  /* 0x000001800400780c */ /* 0x040fe20004721270 */
[----:B------:R-:W-:-:S04]  /*0110*/  IMAD R15, R4, 0x10, R5 ;  /* 0x00000010040f7824 */ /* 0x000fc800078e0205 */
[----:B--2---:R-:W-:-:S08]  /*0120*/  IMAD.WIDE R14, R15, 0x4, R2 ;  /* 0x000000040f0e7825 */ /* 0x004fd000078e0202 */
[----:B------:R-:W2:Y:S01]  /*0130*/  @P1 LDG.E.EL.128 R8, desc[UR6][R14.64] ;  /* 0x000000060e081981 */ /* 0x000ea2000c2e1d00 */
[----:B------:R-:W-:Y:S02]  /*0140*/  LOP3.LUT R4, R12, 0x20, R17, 0xfe, !PT ;  /* 0x000000200c047812 */ /* 0x000fe400078efe11 */
[----:B------:R-:W-:Y:S02]  /*0150*/  CS2R R6, SRZ ;  /* 0x0000000000067805 */ /* 0x000fe4000001ff00 */
[C---:B------:R-:W-:Y:S01]  /*0160*/  ISETP.LT.AND P0, PT, R4.reuse, 0x180, !P0 ;  /* 0x000001800400780c */ /* 0x040fe20004701270 */
[----:B------:R-:W-:-:S04]  /*0170*/  IMAD R5, R4, 0x10, R5 ;  /* 0x0000001004057824 */ /* 0x000fc800078e0205 */
[----:B------:R-:W-:Y:S01]  /*0180*/  IMAD.WIDE R2, R5, 0x4, R2 ;  /* 0x0000000405027825 */ /* 0x000fe200078e0202 */
[----:B------:R-:W-:-:S07]  /*0190*/  CS2R R4, SRZ ;  /* 0x0000000000047805 */ /* 0x000fce000001ff00 */
[----:B------:R1:W3:Y:S01]  /*01a0*/  @P0 LDG.E.EL.128 R4, desc[UR6][R2.64] ;  /* 0x0000000602040981 */ /* 0x0002e2000c2e1d00 */
[----:B------:R-:W4:Y:S01]  /*01b0*/  S2UR UR5, SR_CgaCtaId ;  /* 0x00000000000579c3 */ /* 0x000f220000008800 */
[----:B------:R-:W-:Y:S01]  /*01c0*/  UMOV UR4, 0x400 ;  /* 0x0000040000047882 */ /* 0x000fe20000000000 */
[----:B------:R-:W-:Y:S01]  /*01d0*/  SHF.R.U32.HI R21, RZ, 0x4, R0 ;  /* 0x00000004ff157819 */ /* 0x000fe20000011600 */
[----:B------:R-:W5:Y:S01]  /*01e0*/  S2R R19, SR_TID.X ;  /* 0x0000000000137919 */ /* 0x000f620000002100 */
[----:B------:R-:W-:Y:S02]  /*01f0*/  LOP3.LUT R0, R13, 0xf, R0, 0xf8, !PT ;  /* 0x0000000f0d007812 */ /* 0x000fe400078ef800 */
[----:B------:R-:W-:Y:S02]  /*0200*/  SGXT.U32 R21, R21, 0x3 ;  /* 0x000000031515781a */ /* 0x000fe40000000000 */
[----:B------:R-:W-:Y:S01]  /*0210*/  ISETP.GE.AND P0, PT, R0, 0x10, PT ;  /* 0x000000100000780c */ /* 0x000fe20003f06270 */
[----:B-1----:R-:W1:Y:S01]  /*0220*/  LDC.64 R2, c[0x0][0x218] ;  /* 0x00008600ff027b82 */ /* 0x002e620000000a00 */
[----:B------:R-:W-:-:S02]  /*0230*/  LOP3.LUT R23, R12, 0x8, R21, 0xfe, !PT ;  /* 0x000000080c177812 */ /* 0x000fc400078efe15 */
[----:B------:R-:W-:Y:S02]  /*0240*/  LOP3.LUT R18, R12, R21, RZ, 0xfc, !PT ;  /* 0x000000150c127212 */ /* 0x000fe400078efcff */
[C---:B------:R-:W-:Y:S01]  /*0250*/  ISETP.LT.AND P6, PT, R23.reuse, 0x180, !P0 ;  /* 0x000001801700780c */ /* 0x040fe200047c1270 */
[----:B------:R-:W-:Y:S01]  /*0260*/  IMAD.HI R24, R23, 0x55555556, RZ ;  /* 0x5555555617187827 */ /* 0x000fe200078e02ff */
[----:B------:R-:W-:Y:S02]  /*0270*/  LOP3.LUT R16, R12, 0x18, R21, 0xfe, !PT ;  /* 0x000000180c107812 */ /* 0x000fe400078efe15 */
[----:B------:R-:W-:Y:S02]  /*0280*/  LOP3.LUT R15, R12, 0x20, R21, 0xfe, !PT ;  /* 0x000000200c0f7812 */ /* 0x000fe400078efe15 */
[----:B------:R-:W-:Y:S02]  /*0290*/  LOP3.LUT R13, R12, 0x30, R21, 0xfe, !PT ;  /* 0x000000300c0d7812 */ /* 0x000fe400078efe15 */
[----:B------:R-:W-:Y:S01]  /*02a0*/  ISETP.LT.AND P2, PT, R18, 0x180, !P0 ;  /* 0x000001801200780c */ /* 0x000fe20004741270 */
[----:B----4-:R-:W-:Y:S01]  /*02b0*/  UPRMT UR4, UR5, 0x654, UR4 ;  /* 0x0000065405047896 */ /* 0x010fe20008000004 */
[----:B------:R-:W-:-:S02]  /*02c0*/  ISETP.LT.AND P3, PT, R15, 0x180, !P0 ;  /* 0x000001800f00780c */ /* 0x000fc40004761270 */
[----:B------:R-:W-:Y:S01]  /*02d0*/  ISETP.LT.AND P5, PT, R13, 0x180, !P0 ;  /* 0x000001800d00780c */ /* 0x000fe200047a1270 */
[C---:B0----5:R-:W-:Y:S01]  /*02e0*/  IMAD.SHL.U32 R14, R19.reuse, 0x4, RZ ;  /* 0x00000004130e7824 */ /* 0x061fe200078e00ff */
[----:B------:R-:W-:-:S04]  /*02f0*/  LOP3.LUT R19, R19, 0x7f, RZ, 0xc0, !PT ;  /* 0x0000007f13137812 */ /* 0x000fc800078ec0ff */
[----:B------:R-:W-:Y:S01]  /*0300*/  LOP3.LUT R14, R14, 0x1fc, RZ, 0xc0, !PT ;  /* 0x000001fc0e0e7812 */ /* 0x000fe200078ec0ff */
[----:B------:R-:W-:Y:S01]  /*0310*/  IMAD.IADD R22, R21, 0x1, R19 ;  /* 0x0000000115167824 */ /* 0x000fe200078e0213 */
[C---:B------:R-:W-:Y:S02]  /*0320*/  LOP3.LUT R26, R19.reuse, 0x80, RZ, 0xfc, !PT ;  /* 0x00000080131a7812 */ /* 0x040fe400078efcff */
[----:B------:R-:W-:Y:S01]  /*0330*/  LOP3.LUT R28, R19, 0x100, RZ, 0xfc, !PT ;  /* 0x00000100131c7812 */ /* 0x000fe200078efcff */
[----:B------:R-:W-:Y:S01]  /*0340*/  IMAD.IADD R14, R17, 0x1, R14 ;  /* 0x00000001110e7824 */ /* 0x000fe200078e020e */
[----:B------:R-:W-:Y:S02]  /*0350*/  LOP3.LUT R17, R12, 0x10, R21, 0xfe, !PT ;  /* 0x000000100c117812 */ /* 0x000fe400078efe15 */
[----:B------:R-:W-:Y:S02]  /*0360*/  LOP3.LUT R27, R19, 0x180, RZ, 0xfc, !PT ;  /* 0x00000180131b7812 */ /* 0x000fe400078efcff */
[----:B------:R-:W-:-:S02]  /*0370*/  LEA R20, R14, UR4, 0x2 ;  /* 0x000000040e147c11 */ /* 0x000fc4000f8e10ff */
[----:B------:R-:W-:Y:S02]  /*0380*/  LEA.HI R25, R28, R19, RZ, 0x1c ;  /* 0x000000131c197211 */ /* 0x000fe400078fe0ff */
[----:B------:R-:W-:Y:S02]  /*0390*/  LEA R22, R22, UR4, 0x2 ;  /* 0x0000000416167c11 */ /* 0x000fe4000f8e10ff */
[----:B------:R-:W-:Y:S02]  /*03a0*/  LEA R25, R25, UR4, 0x2 ;  /* 0x0000000419197c11 */ /* 0x000fe4000f8e10ff */
[----:B------:R-:W-:Y:S02]  /*03b0*/  LOP3.LUT R14, R12, 0x28, R21, 0xfe, !PT ;  /* 0x000000280c0e7812 */ /* 0x000fe400078efe15 */
[----:B------:R-:W-:Y:S02]  /*03c0*/  LOP3.LUT R12, R12, 0x38, R21, 0xfe, !PT ;  /* 0x000000380c0c7812 */ /* 0x000fe400078efe15 */
[----:B------:R-:W-:-:S02]  /*03d0*/  ISETP.LT.AND P1, PT, R17, 0x180, !P0 ;  /* 0x000001801100780c */ /* 0x000fc40004721270 */
[----:B------:R-:W-:Y:S01]  /*03e0*/  ISETP.LT.AND P4, PT, R14, 0x180, !P0 ;  /* 0x000001800e00780c */ /* 0x000fe20004781270 */
[----:B--2---:R0:W-:Y:S04]  /*03f0*/  STS [R20], R8 ;  /* 0x0000000814007388 */ /* 0x0041e80000000800 */
[----:B------:R2:W-:Y:S04]  /*0400*/  STS [R20+0x4], R9 ;  /* 0x0000040914007388 */ /* 0x0005e80000000800 */
[----:B------:R4:W-:Y:S01]  /*0410*/  STS [R20+0x8], R10 ;  /* 0x0000080a14007388 */ /* 0x0009e20000000800 */
[----:B0-----:R-:W-:-:S03]  /*0420*/  LEA.HI R8, R24, R24, RZ, 0x1 ;  /* 0x0000001818087211 */ /* 0x001fc600078f08ff */
[----:B------:R0:W-:Y:S01]  /*0430*/  STS [R20+0xc], R11 ;  /* 0x00000c0b14007388 */ /* 0x0001e20000000800 */
[----:B------:R-:W-:Y:S01]  /*0440*/  LEA.HI R24, R26, R19, RZ, 0x1c ;  /* 0x000000131a187211 */ /* 0x000fe200078fe0ff */
[----:B--2---:R-:W-:Y:S01]  /*0450*/  IMAD.HI R9, R18, 0x55555556, RZ ;  /* 0x5555555612097827 */ /* 0x004fe200078e02ff */
[----:B------:R-:W-:Y:S02]  /*0460*/  BAR.SYNC.DEFER_BLOCKING 0x0 ;  /* 0x0000000000007b1d */ /* 0x000fe40000010000 */
[----:B------:R-:W-:Y:S01]  /*0470*/  LEA R24, R24, UR4, 0x2 ;  /* 0x0000000418187c11 */ /* 0x000fe2000f8e10ff */
[----:B------:R-:W-:Y:S01]  /*0480*/  IMAD R23, R8, -0x3, R23 ;  /* 0xfffffffd08177824 */ /* 0x000fe200078e0217 */
[----:B------:R-:W-:Y:S02]  /*0490*/  LEA.HI R9, R9, R9, RZ, 0x1 ;  /* 0x0000000909097211 */ /* 0x000fe400078f08ff */
[----:B----4-:R-:W-:Y:S01]  /*04a0*/  LEA.HI R10, R27, R19, RZ, 0x1c ;  /* 0x000000131b0a7211 */ /* 0x010fe200078fe0ff */
[----:B0-----:R-:W-:-:S03]  /*04b0*/  IMAD.HI R11, R17, 0x55555556, RZ ;  /* 0x55555556110b7827 */ /* 0x001fc600078e02ff */
[----:B------:R-:W-:Y:S01]  /*04c0*/  LEA R10, R10, UR4, 0x2 ;  /* 0x000000040a0a7c11 */ /* 0x000fe2000f8e10ff */
[----:B------:R-:W-:Y:S01]  /*04d0*/  IMAD R23, R8, 0x30, R23 ;  /* 0x0000003008177824 */ /* 0x000fe200078e0217 */
[----:B------:R-:W-:Y:S01]  /*04e0*/  LEA.HI R8, R11, R11, RZ, 0x1 ;  /* 0x0000000b0b087211 */ /* 0x000fe200078f08ff */
[----:B------:R-:W-:-:S04]  /*04f0*/  IMAD R11, R9, -0x3, R18 ;  /* 0xfffffffd090b7824 */ /* 0x000fc800078e0212 */
[----:B------:R-:W-:Y:S02]  /*0500*/  IMAD R19, R8, -0x3, R17 ;  /* 0xfffffffd08137824 */ /* 0x000fe400078e0211 */
[----:B------:R-:W-:Y:S02]  /*0510*/  IMAD R26, R0, 0x3, R11 ;  /* 0x00000003001a7824 */ /* 0x000fe400078e020b */
[----:B------:R-:W-:Y:S02]  /*0520*/  IMAD R19, R8, 0x30, R19 ;  /* 0x0000003008137824 */ /* 0x000fe400078e0213 */
[----:B------:R-:W-:Y:S01]  /*0530*/  IMAD R9, R9, 0x30, R26 ;  /* 0x0000003009097824 */ /* 0x000fe200078e021a */
[----:B------:R-:W0:Y:S03]  /*0540*/  LDS R21, [R22] ;  /* 0x0000000016157984 */ /* 0x000e260000000800 */
[----:B-1----:R-:W-:Y:S01]  /*0550*/  IMAD.WIDE R8, R9, 0x4, R2 ;  /* 0x0000000409087825 */ /* 0x002fe200078e0202 */
[----:B------:R-:W1:Y:S04]  /*0560*/  LDS R18, [R24+0x200] ;  /* 0x0002000018127984 */ /* 0x000e680000000800 */
[----:B------:R-:W2:Y:S04]  /*0570*/  LDS R17, [R25+0x400] ;  /* 0x0004000019117984 */ /* 0x000ea80000000800 */
[----:B------:R-:W4:Y:S01]  /*0580*/  LDS R11, [R10+0x600] ;  /* 0x000600000a0b7984 */ /* 0x000f220000000800 */
[----:B------:R-:W-:Y:S06]  /*0590*/  BAR.SYNC.DEFER_BLOCKING 0x0 ;  /* 0x0000000000007b1d */ /* 0x000fec0000010000 */
[----:B---3--:R3:W-:Y:S04]  /*05a0*/  STS [R20], R4 ;  /* 0x0000000414007388 */ /* 0x0087e80000000800 */
[----:B------:R5:W-:Y:S04]  /*05b0*/  STS [R20+0x4], R5 ;  /* 0x0000040514007388 */ /* 0x000be80000000800 */
[----:B------:R5:W-:Y:S01]  /*05c0*/  STS [R20+0x8], R6 ;  /* 0x0000080614007388 */ /* 0x000be20000000800 */
[----:B---3--:R-:W-:-:S03]  /*05d0*/  IMAD.HI R4, R16, 0x55555556, RZ ;  /* 0x5555555610047827 */ /* 0x008fc600078e02ff */
[----:B------:R3:W-:Y:S01]  /*05e0*/  STS [R20+0xc], R7 ;  /* 0x00000c0714007388 */ /* 0x0007e20000000800 */
[----:B-----5:R-:W-:Y:S01]  /*05f0*/  IMAD.HI R5, R14, 0x55555556, RZ ;  /* 0x555555560e057827 */ /* 0x020fe200078e02ff */
[----:B------:R-:W-:Y:S03]  /*0600*/  BAR.SYNC.DEFER_BLOCKING 0x0 ;  /* 0x0000000000007b1d */ /* 0x000fe60000010000 */
[----:B------:R-:W-:-:S04]  /*0610*/  IMAD.HI R6, R15, 0x55555556, RZ ;  /* 0x555555560f067827 */ /* 0x000fc800078e02ff */
[----:B---3--:R-:W-:Y:S01]  /*0620*/  IMAD.HI R20, R13, 0x55555556, RZ ;  /* 0x555555560d147827 */ /* 0x008fe200078e02ff */
[----:B------:R-:W-:Y:S02]  /*0630*/  LEA.HI R7, R4, R4, RZ, 0x1 ;  /* 0x0000000404077211 */ /* 0x000fe400078f08ff */
[----:B------:R-:W-:-:S05]  /*0640*/  LEA.HI R6, R6, R6, RZ, 0x1 ;  /* 0x0000000606067211 */ /* 0x000fca00078f08ff */
[----:B------:R-:W-:-:S04]  /*0650*/  IMAD R15, R6, -0x3, R15 ;  /* 0xfffffffd060f7824 */ /* 0x000fc800078e020f */
[----:B------:R-:W-:-:S04]  /*0660*/  IMAD R15, R6, 0x30, R15 ;  /* 0x00000030060f7824 */ /* 0x000fc800078e020f */
[----:B------:R-:W-:Y:S01]  /*0670*/  IMAD R15, R0, 0x3, R15 ;  /* 0x00000003000f7824 */ /* 0x000fe200078e020f */
[----:B------:R-:W3:Y:S04]  /*0680*/  LDS R22, [R22] ;  /* 0x0000000016167984 */ /* 0x000ee80000000800 */
[----:B------:R-:W5:Y:S04]  /*0690*/  LDS R24, [R24+0x200] ;  /* 0x0002000018187984 */ /* 0x000f680000000800 */
[----:B------:R-:W3:Y:S04]  /*06a0*/  LDS R25, [R25+0x400] ;  /* 0x0004000019197984 */ /* 0x000ee80000000800 */
[----:B0-----:R0:W-:Y:S01]  /*06b0*/  @P2 STG.E desc[UR6][R8.64], R21 ;  /* 0x0000001508002986 */ /* 0x0011e2000c101906 */
[----:B------:R-:W-:Y:S01]  /*06c0*/  ISETP.LT.AND P2, PT, R16, 0x180, !P0 ;  /* 0x000001801000780c */ /* 0x000fe20004741270 */
[----:B------:R-:W-:Y:S01]  /*06d0*/  IMAD R16, R7, -0x3, R16 ;  /* 0xfffffffd07107824 */ /* 0x000fe200078e0210 */
[----:B------:R-:W-:-:S02]  /*06e0*/  ISETP.LT.AND P0, PT, R12, 0x180, !P0 ;  /* 0x000001800c00780c */ /* 0x000fc40004701270 */
[----:B0-----:R-:W-:Y:S01]  /*06f0*/  LEA.HI R9, R5, R5, RZ, 0x1 ;  /* 0x0000000505097211 */ /* 0x001fe200078f08ff */
[----:B------:R-:W-:Y:S01]  /*0700*/  IMAD R21, R7, 0x30, R16 ;  /* 0x0000003007157824 */ /* 0x000fe200078e0210 */
[----:B------:R-:W-:Y:S01]  /*0710*/  LEA.HI R8, R20, R20, RZ, 0x1 ;  /* 0x0000001414087211 */ /* 0x000fe200078f08ff */
[----:B------:R-:W-:Y:S02]  /*0720*/  IMAD R5, R0, 0x3, R23 ;  /* 0x0000000300057824 */ /* 0x000fe400078e0217 */
[C---:B------:R-:W-:Y:S02]  /*0730*/  IMAD R14, R9.reuse, -0x3, R14 ;  /* 0xfffffffd090e7824 */ /* 0x040fe400078e020e */
[C---:B------:R-:W-:Y:S02]  /*0740*/  IMAD R13, R8.reuse, -0x3, R13 ;  /* 0xfffffffd080d7824 */ /* 0x040fe400078e020d */
[----:B------:R-:W-:Y:S02]  /*0750*/  IMAD R23, R9, 0x30, R14 ;  /* 0x0000003009177824 */ /* 0x000fe400078e020e */
[----:B------:R-:W-:-:S02]  /*0760*/  IMAD R13, R8, 0x30, R13 ;  /* 0x00000030080d7824 */ /* 0x000fc400078e020d */
[C---:B------:R-:W-:Y:S02]  /*0770*/  IMAD R7, R0.reuse, 0x3, R19 ;  /* 0x0000000300077824 */ /* 0x040fe400078e0213 */
[----:B------:R-:W-:Y:S02]  /*0780*/  IMAD R9, R0, 0x3, R21 ;  /* 0x0000000300097824 */ /* 0x000fe400078e0215 */
[----:B------:R-:W-:-:S04]  /*0790*/  IMAD.WIDE R4, R5, 0x4, R2 ;  /* 0x0000000405047825 */ /* 0x000fc800078e0202 */
[C---:B------:R-:W-:Y:S01]  /*07a0*/  IMAD R21, R0.reuse, 0x3, R23 ;  /* 0x0000000300157824 */ /* 0x040fe200078e0217 */
[----:B-1----:R0:W-:Y:S01]  /*07b0*/  @P6 STG.E desc[UR6][R4.64], R18 ;  /* 0x0000001204006986 */ /* 0x0021e2000c101906 */
[----:B------:R-:W-:Y:S02]  /*07c0*/  IMAD R13, R0, 0x3, R13 ;  /* 0x00000003000d7824 */ /* 0x000fe400078e020d */
[----:B------:R-:W-:-:S04]  /*07d0*/  IMAD.WIDE R6, R7, 0x4, R2 ;  /* 0x0000000407067825 */ /* 0x000fc800078e0202 */
[--C-:B------:R-:W-:Y:S01]  /*07e0*/  IMAD.WIDE R8, R9, 0x4, R2.reuse ;  /* 0x0000000409087825 */ /* 0x100fe200078e0202 */
[----:B--2---:R2:W-:Y:S03]  /*07f0*/  @P1 STG.E desc[UR6][R6.64], R17 ;  /* 0x0000001106001986 */ /* 0x0045e6000c101906 */
[--C-:B------:R-:W-:Y:S01]  /*0800*/  IMAD.WIDE R14, R15, 0x4, R2.reuse ;  /* 0x000000040f0e7825 */ /* 0x100fe200078e0202 */
[----:B----4-:R2:W-:Y:S03]  /*0810*/  @P2 STG.E desc[UR6][R8.64], R11 ;  /* 0x0000000b08002986 */ /* 0x0105e6000c101906 */
[--C-:B------:R-:W-:Y:S01]  /*0820*/  IMAD.WIDE R20, R21, 0x4, R2.reuse ;  /* 0x0000000415147825 */ /* 0x100fe200078e0202 */
[----:B---3--:R2:W-:Y:S03]  /*0830*/  @P3 STG.E desc[UR6][R14.64], R22 ;  /* 0x000000160e003986 */ /* 0x0085e6000c101906 */
[----:B0-----:R-:W-:Y:S01]  /*0840*/  IMAD.WIDE R4, R13, 0x4, R2 ;  /* 0x000000040d047825 */ /* 0x001fe200078e0202 */
[----:B-----5:R2:W-:Y:S04]  /*0850*/  @P4 STG.E desc[UR6][R20.64], R24 ;  /* 0x0000001814004986 */ /* 0x0205e8000c101906 */
[----:B------:R2:W-:Y:S01]  /*0860*/  @P5 STG.E desc[UR6][R4.64], R25 ;  /* 0x0000001904005986 */ /* 0x0005e2000c101906 */
[----:B------:R-:W-:Y:S05]  /*0870*/  @!P0 EXIT ;  /* 0x000000000000894d */ /* 0x000fea0003800000 */
[----:B--2---:R-:W0:Y:S01]  /*0880*/  LDS R7, [R10+0x600] ;  /* 0x000600000a077984 */ /* 0x004e220000000800 */
[----:B------:R-:W-:-:S05]  /*0890*/  IMAD.HI R4, R12, 0x55555556, RZ ;  /* 0x555555560c047827 */ /* 0x000fca00078e02ff */
[----:B------:R-:W-:-:S05]  /*08a0*/  LEA.HI R5, R4, R4, RZ, 0x1 ;  /* 0x0000000404057211 */ /* 0x000fca00078f08ff */
[----:B------:R-:W-:-:S04]  /*08b0*/  IMAD R12, R5, -0x3, R12 ;  /* 0xfffffffd050c7824 */ /* 0x000fc800078e020c */
[----:B------:R-:W-:-:S04]  /*08c0*/  IMAD R5, R5, 0x30, R12 ;  /* 0x0000003005057824 */ /* 0x000fc800078e020c */
[----:B------:R-:W-:-:S04]  /*08d0*/  IMAD R5, R0, 0x3, R5 ;  /* 0x0000000300057824 */ /* 0x000fc800078e0205 */
[----:B------:R-:W-:-:S05]  /*08e0*/  IMAD.WIDE R2, R5, 0x4, R2 ;  /* 0x0000000405027825 */ /* 0x000fca00078e0202 */
[----:B0-----:R-:W-:Y:S01]  /*08f0*/  STG.E desc[UR6][R2.64], R7 ;  /* 0x0000000702007986 */ /* 0x001fe2000c101906 */
[----:B------:R-:W-:Y:S05]  /*0900*/  EXIT ;  /* 0x000000000000794d */ /* 0x000fea0003800000 */
.L_x_0:
[----:B------:R-:W-:-:S00]  /*0910*/  BRA `(.L_x_0) ;  /* 0xfffffffc00fc7947 */ /* 0x000fc0000383ffff */
[----:B------:R-:W-:-:S00]  /*0920*/  NOP ;  /* 0x0000000000007918 */ /* 0x000fc00000000000 */
        /* <DEDUP_REMOVED lines=13> */
.L_x_1:


//--------------------- .nv.shared.triton_poi_fused_15 --------------------------
	.section	.nv.shared.triton_poi_fused_15,"aw",@nobits
	.sectionflags	@""
	.align	16
	.zero		1024


//--------------------- .nv.constant0.triton_poi_fused_15 --------------------------
	.section	.nv.constant0.triton_poi_fused_15,"a",@progbits
	.sectionflags	@""
	.align	4
.nv.constant0.triton_poi_fused_15:
	.zero		552
